//
// Generated by NVIDIA NVVM Compiler
//
// Compiler Build ID: CL-36424714
// Cuda compilation tools, release 13.0, V13.0.88
// Based on NVVM 20.0.0
//

.version 9.0
.target sm_100
.address_size 64

	// .globl	_Z11convolutionPKdS0_Pdiiiiii
// _ZZ11convolutionPKdS0_PdiiiiiiE1H has been demoted
// _ZZ11convolutionPKdS0_PdiiiiiiE1A has been demoted

.visible .entry _Z11convolutionPKdS0_Pdiiiiii(
	.param .u64 .ptr .align 1 _Z11convolutionPKdS0_Pdiiiiii_param_0,
	.param .u64 .ptr .align 1 _Z11convolutionPKdS0_Pdiiiiii_param_1,
	.param .u64 .ptr .align 1 _Z11convolutionPKdS0_Pdiiiiii_param_2,
	.param .u32 _Z11convolutionPKdS0_Pdiiiiii_param_3,
	.param .u32 _Z11convolutionPKdS0_Pdiiiiii_param_4,
	.param .u32 _Z11convolutionPKdS0_Pdiiiiii_param_5,
	.param .u32 _Z11convolutionPKdS0_Pdiiiiii_param_6,
	.param .u32 _Z11convolutionPKdS0_Pdiiiiii_param_7,
	.param .u32 _Z11convolutionPKdS0_Pdiiiiii_param_8
)
{
	.reg .pred 	%p<132>;
	.reg .b32 	%r<90>;
	.reg .b64 	%rd<17>;
	.reg .b64 	%fd<69>;
	// demoted variable
	.shared .align 8 .b8 _ZZ11convolutionPKdS0_PdiiiiiiE1H[2048];
	// demoted variable
	.shared .align 8 .b8 _ZZ11convolutionPKdS0_PdiiiiiiE1A[2048];
	ld.param.u64 	%rd5, [_Z11convolutionPKdS0_Pdiiiiii_param_0];
	ld.param.u64 	%rd6, [_Z11convolutionPKdS0_Pdiiiiii_param_1];
	ld.param.u64 	%rd4, [_Z11convolutionPKdS0_Pdiiiiii_param_2];
	ld.param.u32 	%r35, [_Z11convolutionPKdS0_Pdiiiiii_param_3];
	ld.param.u32 	%r36, [_Z11convolutionPKdS0_Pdiiiiii_param_4];
	ld.param.u32 	%r37, [_Z11convolutionPKdS0_Pdiiiiii_param_5];
	ld.param.u32 	%r38, [_Z11convolutionPKdS0_Pdiiiiii_param_6];
	ld.param.u32 	%r39, [_Z11convolutionPKdS0_Pdiiiiii_param_7];
	ld.param.u32 	%r40, [_Z11convolutionPKdS0_Pdiiiiii_param_8];
	cvta.to.global.u64 	%rd1, %rd5;
	cvta.to.global.u64 	%rd2, %rd6;
	mov.u32 	%r1, %ctaid.x;
	shl.b32 	%r41, %r1, 4;
	mov.u32 	%r2, %tid.x;
	add.s32 	%r3, %r41, %r2;
	mov.u32 	%r4, %ctaid.y;
	shl.b32 	%r42, %r4, 4;
	mov.u32 	%r5, %tid.y;
	add.s32 	%r6, %r42, %r5;
	setp.lt.u32 	%p1, %r6, 16;
	setp.lt.s32 	%p2, %r3, 16;
	and.pred  	%p3, %p1, %p2;
	@%p3 bra 	$L__BB0_5;
	and.b32  	%r7, %r5, 15;
	setp.ge.s32 	%p10, %r7, %r39;
	shr.s32 	%r55, %r3, 31;
	shr.u32 	%r56, %r55, 28;
	add.s32 	%r57, %r3, %r56;
	and.b32  	%r58, %r57, -16;
	sub.s32 	%r8, %r3, %r58;
	setp.ge.s32 	%p11, %r8, %r40;
	or.pred  	%p12, %p10, %p11;
	@%p12 bra 	$L__BB0_3;
	mad.lo.s32 	%r59, %r40, %r7, %r8;
	mul.wide.s32 	%rd11, %r59, 8;
	add.s64 	%rd12, %rd2, %rd11;
	ld.global.f64 	%fd3, [%rd12];
	shl.b32 	%r60, %r7, 7;
	mov.u32 	%r61, _ZZ11convolutionPKdS0_PdiiiiiiE1H;
	add.s32 	%r62, %r61, %r60;
	shl.b32 	%r63, %r8, 3;
	add.s32 	%r64, %r62, %r63;
	st.shared.f64 	[%r64], %fd3;
$L__BB0_3:
	bar.sync 	0;
	setp.ge.s32 	%p13, %r7, %r38;
	setp.ge.s32 	%p14, %r8, %r37;
	or.pred  	%p15, %p14, %p13;
	@%p15 bra 	$L__BB0_10;
	mad.lo.s32 	%r65, %r38, %r7, %r8;
	mul.wide.s32 	%rd13, %r65, 8;
	add.s64 	%rd14, %rd1, %rd13;
	ld.global.f64 	%fd4, [%rd14];
	shl.b32 	%r66, %r7, 7;
	mov.u32 	%r67, _ZZ11convolutionPKdS0_PdiiiiiiE1A;
	add.s32 	%r68, %r67, %r66;
	shl.b32 	%r69, %r8, 3;
	add.s32 	%r70, %r68, %r69;
	st.shared.f64 	[%r70], %fd4;
	bar.sync 	0;
	bra.uni 	$L__BB0_10;
$L__BB0_5:
	setp.ge.s32 	%p4, %r6, %r39;
	setp.ge.s32 	%p5, %r3, %r40;
	or.pred  	%p6, %p4, %p5;
	@%p6 bra 	$L__BB0_7;
	mad.lo.s32 	%r43, %r40, %r6, %r3;
	mul.wide.s32 	%rd7, %r43, 8;
	add.s64 	%rd8, %rd2, %rd7;
	ld.global.f64 	%fd1, [%rd8];
	shl.b32 	%r44, %r6, 7;
	mov.u32 	%r45, _ZZ11convolutionPKdS0_PdiiiiiiE1H;
	add.s32 	%r46, %r45, %r44;
	shl.b32 	%r47, %r3, 3;
	add.s32 	%r48, %r46, %r47;
	st.shared.f64 	[%r48], %fd1;
$L__BB0_7:
	bar.sync 	0;
	setp.ge.s32 	%p7, %r6, %r38;
	setp.ge.s32 	%p8, %r3, %r37;
	or.pred  	%p9, %p8, %p7;
	@%p9 bra 	$L__BB0_9;
	mad.lo.s32 	%r49, %r38, %r6, %r3;
	mul.wide.s32 	%rd9, %r49, 8;
	add.s64 	%rd10, %rd1, %rd9;
	ld.global.f64 	%fd2, [%rd10];
	shl.b32 	%r50, %r6, 7;
	mov.u32 	%r51, _ZZ11convolutionPKdS0_PdiiiiiiE1A;
	add.s32 	%r52, %r51, %r50;
	shl.b32 	%r53, %r3, 3;
	add.s32 	%r54, %r52, %r53;
	st.shared.f64 	[%r54], %fd2;
$L__BB0_9:
	bar.sync 	0;
$L__BB0_10:
	setp.ge.s32 	%p16, %r6, %r35;
	setp.ge.s32 	%p17, %r3, %r36;
	or.pred  	%p18, %p16, %p17;
	@%p18 bra 	$L__BB0_45;
	mad.lo.s32 	%r74, %r36, %r6, %r3;
	cvta.to.global.u64 	%rd15, %rd4;
	mul.wide.s32 	%rd16, %r74, 8;
	add.s64 	%rd3, %rd15, %rd16;
	add.s32 	%r9, %r3, -2;
	add.s32 	%r10, %r3, -3;
	add.s32 	%r11, %r3, -4;
	add.s32 	%r12, %r3, -5;
	add.s32 	%r13, %r3, -6;
	add.s32 	%r14, %r3, -7;
	add.s32 	%r15, %r3, -8;
	add.s32 	%r16, %r3, -9;
	add.s32 	%r17, %r3, -10;
	add.s32 	%r18, %r3, -11;
	add.s32 	%r19, %r3, -12;
	add.s32 	%r20, %r3, -13;
	add.s32 	%r21, %r3, -14;
	add.s32 	%r22, %r3, -15;
	shl.b32 	%r75, %r4, 11;
	shl.b32 	%r76, %r1, 7;
	add.s32 	%r77, %r75, %r76;
	shl.b32 	%r78, %r5, 7;
	add.s32 	%r79, %r77, %r78;
	shl.b32 	%r80, %r2, 3;
	add.s32 	%r81, %r79, %r80;
	mov.u32 	%r82, _ZZ11convolutionPKdS0_PdiiiiiiE1A;
	add.s32 	%r83, %r81, %r82;
	add.s32 	%r85, %r83, -56;
	mov.u32 	%r84, _ZZ11convolutionPKdS0_PdiiiiiiE1H;
	add.s32 	%r88, %r84, 64;
	mov.b32 	%r89, 64;
	mov.b32 	%r87, -16;
	mov.u32 	%r86, %r6;
$L__BB0_12:
	setp.ge.s32 	%p19, %r3, %r38;
	setp.lt.s32 	%p20, %r3, 0;
	add.s32 	%r29, %r87, 16;
	setp.lt.u32 	%p21, %r6, %r29;
	setp.ge.s32 	%p22, %r86, %r37;
	or.pred  	%p23, %p21, %p20;
	or.pred  	%p24, %p23, %p22;
	or.pred  	%p25, %p24, %p19;
	@%p25 bra 	$L__BB0_14;
	ld.shared.f64 	%fd5, [%r88+-64];
	ld.shared.f64 	%fd6, [%r85+56];
	ld.global.f64 	%fd7, [%rd3];
	fma.rn.f64 	%fd8, %fd5, %fd6, %fd7;
	st.global.f64 	[%rd3], %fd8;
	bar.sync 	0;
$L__BB0_14:
	setp.gt.s32 	%p28, %r3, %r38;
	setp.lt.s32 	%p29, %r3, 1;
	or.pred  	%p30, %p21, %p29;
	or.pred  	%p31, %p30, %p22;
	or.pred  	%p32, %p31, %p28;
	@%p32 bra 	$L__BB0_16;
	ld.shared.f64 	%fd9, [%r88+-56];
	ld.shared.f64 	%fd10, [%r85+48];
	ld.global.f64 	%fd11, [%rd3];
	fma.rn.f64 	%fd12, %fd9, %fd10, %fd11;
	st.global.f64 	[%rd3], %fd12;
	bar.sync 	0;
$L__BB0_16:
	setp.ge.s32 	%p33, %r86, %r37;
	setp.lt.u32 	%p34, %r6, %r29;
	setp.ge.s32 	%p35, %r9, %r38;
	setp.lt.s32 	%p36, %r3, 2;
	or.pred  	%p37, %p34, %p36;
	or.pred  	%p38, %p37, %p33;
	or.pred  	%p39, %p38, %p35;
	@%p39 bra 	$L__BB0_18;
	ld.shared.f64 	%fd13, [%r88+-48];
	ld.shared.f64 	%fd14, [%r85+40];
	ld.global.f64 	%fd15, [%rd3];
	fma.rn.f64 	%fd16, %fd13, %fd14, %fd15;
	st.global.f64 	[%rd3], %fd16;
	bar.sync 	0;
$L__BB0_18:
	setp.ge.s32 	%p42, %r10, %r38;
	setp.lt.s32 	%p43, %r3, 3;
	or.pred  	%p44, %p34, %p43;
	or.pred  	%p45, %p44, %p33;
	or.pred  	%p46, %p45, %p42;
	@%p46 bra 	$L__BB0_20;
	ld.shared.f64 	%fd17, [%r88+-40];
	ld.shared.f64 	%fd18, [%r85+32];
	ld.global.f64 	%fd19, [%rd3];
	fma.rn.f64 	%fd20, %fd17, %fd18, %fd19;
	st.global.f64 	[%rd3], %fd20;
	bar.sync 	0;
$L__BB0_20:
	setp.ge.s32 	%p47, %r86, %r37;
	setp.lt.u32 	%p48, %r6, %r29;
	setp.ge.s32 	%p49, %r11, %r38;
	setp.lt.s32 	%p50, %r3, 4;
	or.pred  	%p51, %p48, %p50;
	or.pred  	%p52, %p51, %p47;
	or.pred  	%p53, %p52, %p49;
	@%p53 bra 	$L__BB0_22;
	ld.shared.f64 	%fd21, [%r88+-32];
	ld.shared.f64 	%fd22, [%r85+24];
	ld.global.f64 	%fd23, [%rd3];
	fma.rn.f64 	%fd24, %fd21, %fd22, %fd23;
	st.global.f64 	[%rd3], %fd24;
	bar.sync 	0;
$L__BB0_22:
	setp.ge.s32 	%p56, %r12, %r38;
	setp.lt.s32 	%p57, %r3, 5;
	or.pred  	%p58, %p48, %p57;
	or.pred  	%p59, %p58, %p47;
	or.pred  	%p60, %p59, %p56;
	@%p60 bra 	$L__BB0_24;
	ld.shared.f64 	%fd25, [%r88+-24];
	ld.shared.f64 	%fd26, [%r85+16];
	ld.global.f64 	%fd27, [%rd3];
	fma.rn.f64 	%fd28, %fd25, %fd26, %fd27;
	st.global.f64 	[%rd3], %fd28;
	bar.sync 	0;
$L__BB0_24:
	setp.ge.s32 	%p61, %r86, %r37;
	setp.lt.u32 	%p62, %r6, %r29;
	setp.ge.s32 	%p63, %r13, %r38;
	setp.lt.s32 	%p64, %r3, 6;
	or.pred  	%p65, %p62, %p64;
	or.pred  	%p66, %p65, %p61;
	or.pred  	%p67, %p66, %p63;
	@%p67 bra 	$L__BB0_26;
	ld.shared.f64 	%fd29, [%r88+-16];
	ld.shared.f64 	%fd30, [%r85+8];
	ld.global.f64 	%fd31, [%rd3];
	fma.rn.f64 	%fd32, %fd29, %fd30, %fd31;
	st.global.f64 	[%rd3], %fd32;
	bar.sync 	0;
$L__BB0_26:
	setp.ge.s32 	%p70, %r14, %r38;
	setp.lt.s32 	%p71, %r3, 7;
	or.pred  	%p72, %p62, %p71;
	or.pred  	%p73, %p72, %p61;
	or.pred  	%p74, %p73, %p70;
	@%p74 bra 	$L__BB0_28;
	ld.shared.f64 	%fd33, [%r88+-8];
	ld.shared.f64 	%fd34, [%r85];
	ld.global.f64 	%fd35, [%rd3];
	fma.rn.f64 	%fd36, %fd33, %fd34, %fd35;
	st.global.f64 	[%rd3], %fd36;
	bar.sync 	0;
$L__BB0_28:
	setp.ge.s32 	%p75, %r86, %r37;
	setp.lt.u32 	%p76, %r6, %r29;
	setp.ge.s32 	%p77, %r15, %r38;
	setp.lt.s32 	%p78, %r3, 8;
	or.pred  	%p79, %p76, %p78;
	or.pred  	%p80, %p79, %p75;
	or.pred  	%p81, %p80, %p77;
	@%p81 bra 	$L__BB0_30;
	ld.shared.f64 	%fd37, [%r88];
	ld.shared.f64 	%fd38, [%r85+-8];
	ld.global.f64 	%fd39, [%rd3];
	fma.rn.f64 	%fd40, %fd37, %fd38, %fd39;
	st.global.f64 	[%rd3], %fd40;
	bar.sync 	0;
$L__BB0_30:
	setp.ge.s32 	%p84, %r16, %r38;
	setp.lt.s32 	%p85, %r3, 9;
	or.pred  	%p86, %p76, %p85;
	or.pred  	%p87, %p86, %p75;
	or.pred  	%p88, %p87, %p84;
	@%p88 bra 	$L__BB0_32;
	ld.shared.f64 	%fd41, [%r88+8];
	ld.shared.f64 	%fd42, [%r85+-16];
	ld.global.f64 	%fd43, [%rd3];
	fma.rn.f64 	%fd44, %fd41, %fd42, %fd43;
	st.global.f64 	[%rd3], %fd44;
	bar.sync 	0;
$L__BB0_32:
	setp.ge.s32 	%p89, %r86, %r37;
	setp.lt.u32 	%p90, %r6, %r29;
	setp.ge.s32 	%p91, %r17, %r38;
	setp.lt.s32 	%p92, %r3, 10;
	or.pred  	%p93, %p90, %p92;
	or.pred  	%p94, %p93, %p89;
	or.pred  	%p95, %p94, %p91;
	@%p95 bra 	$L__BB0_34;
	ld.shared.f64 	%fd45, [%r88+16];
	ld.shared.f64 	%fd46, [%r85+-24];
	ld.global.f64 	%fd47, [%rd3];
	fma.rn.f64 	%fd48, %fd45, %fd46, %fd47;
	st.global.f64 	[%rd3], %fd48;
	bar.sync 	0;
$L__BB0_34:
	setp.ge.s32 	%p98, %r18, %r38;
	setp.lt.s32 	%p99, %r3, 11;
	or.pred  	%p100, %p90, %p99;
	or.pred  	%p101, %p100, %p89;
	or.pred  	%p102, %p101, %p98;
	@%p102 bra 	$L__BB0_36;
	ld.shared.f64 	%fd49, [%r88+24];
	ld.shared.f64 	%fd50, [%r85+-32];
	ld.global.f64 	%fd51, [%rd3];
	fma.rn.f64 	%fd52, %fd49, %fd50, %fd51;
	st.global.f64 	[%rd3], %fd52;
	bar.sync 	0;
$L__BB0_36:
	setp.ge.s32 	%p103, %r86, %r37;
	setp.lt.u32 	%p104, %r6, %r29;
	setp.ge.s32 	%p105, %r19, %r38;
	setp.lt.s32 	%p106, %r3, 12;
	or.pred  	%p107, %p104, %p106;
	or.pred  	%p108, %p107, %p103;
	or.pred  	%p109, %p108, %p105;
	@%p109 bra 	$L__BB0_38;
	ld.shared.f64 	%fd53, [%r88+32];
	ld.shared.f64 	%fd54, [%r85+-40];
	ld.global.f64 	%fd55, [%rd3];
	fma.rn.f64 	%fd56, %fd53, %fd54, %fd55;
	st.global.f64 	[%rd3], %fd56;
	bar.sync 	0;
$L__BB0_38:
	setp.ge.s32 	%p112, %r20, %r38;
	setp.lt.s32 	%p113, %r3, 13;
	or.pred  	%p114, %p104, %p113;
	or.pred  	%p115, %p114, %p103;
	or.pred  	%p116, %p115, %p112;
	@%p116 bra 	$L__BB0_40;
	ld.shared.f64 	%fd57, [%r88+40];
	ld.shared.f64 	%fd58, [%r85+-48];
	ld.global.f64 	%fd59, [%rd3];
	fma.rn.f64 	%fd60, %fd57, %fd58, %fd59;
	st.global.f64 	[%rd3], %fd60;
	bar.sync 	0;
$L__BB0_40:
	setp.ge.s32 	%p117, %r86, %r37;
	setp.lt.u32 	%p118, %r6, %r29;
	setp.ge.s32 	%p119, %r21, %r38;
	setp.lt.s32 	%p120, %r3, 14;
	or.pred  	%p121, %p118, %p120;
	or.pred  	%p122, %p121, %p117;
	or.pred  	%p123, %p122, %p119;
	@%p123 bra 	$L__BB0_42;
	ld.shared.f64 	%fd61, [%r88+48];
	ld.shared.f64 	%fd62, [%r85+-56];
	ld.global.f64 	%fd63, [%rd3];
	fma.rn.f64 	%fd64, %fd61, %fd62, %fd63;
	st.global.f64 	[%rd3], %fd64;
	bar.sync 	0;
$L__BB0_42:
	setp.ge.s32 	%p126, %r22, %r38;
	setp.lt.s32 	%p127, %r3, 15;
	or.pred  	%p128, %p118, %p127;
	or.pred  	%p129, %p128, %p117;
	or.pred  	%p130, %p129, %p126;
	@%p130 bra 	$L__BB0_44;
	ld.shared.f64 	%fd65, [%r88+56];
	ld.shared.f64 	%fd66, [%r85+-64];
	ld.global.f64 	%fd67, [%rd3];
	fma.rn.f64 	%fd68, %fd65, %fd66, %fd67;
	st.global.f64 	[%rd3], %fd68;
	bar.sync 	0;
$L__BB0_44:
	add.s32 	%r89, %r89, 128;
	add.s32 	%r88, %r88, 128;
	add.s32 	%r87, %r87, 1;
	add.s32 	%r86, %r86, -1;
	add.s32 	%r85, %r85, -128;
	setp.ne.s32 	%p131, %r89, 2112;
	@%p131 bra 	$L__BB0_12;
$L__BB0_45:
	ret;

}


// ===== COMPILED SASS (sm_100) =====

	.target	sm_100

	.elftype	@"ET_EXEC"


//--------------------- .note.nv.tkinfo           --------------------------
	.section	.note.nv.tkinfo,"",@"SHT_NOTE"
	.sectionflags	@"SHF_NOTE_NV_TKINFO"
	.tkinfo
        /*0018*/ 	.word	0x00000002
        /*0030*/ 	.string	""
        /*0030*/ 	.string	"ptxas"
        /*0030*/ 	.string	"Cuda compilation tools, release 13.0, V13.0.88"
        /*0030*/ 	.string	"Build cuda_13.0.r13.0/compiler.36424714_0"
        /*0030*/ 	.string	"-arch sm_100 -m 64 "



//--------------------- .note.nv.cuinfo           --------------------------
	.section	.note.nv.cuinfo,"",@"SHT_NOTE"
	.sectionflags	@"SHF_NOTE_NV_CUINFO"
        /*0018*/ 	.short	0x0002
        /*001a*/ 	.short	0x0064
        /*001c*/ 	.short	0x0082
	.zero		2


//--------------------- .nv.info                  --------------------------
	.section	.nv.info,"",@"SHT_CUDA_INFO"
	.align	4


	//----- nvinfo : EIATTR_REGCOUNT
	.align		4
        /*0000*/ 	.byte	0x04, 0x2f
        /*0002*/ 	.short	(.L_1 - .L_0)
	.align		4
.L_0:
        /*0004*/ 	.word	index@(_Z11convolutionPKdS0_Pdiiiiii)
        /*0008*/ 	.word	0x0000001f


	//----- nvinfo : EIATTR_FRAME_SIZE
	.align		4
.L_1:
        /*000c*/ 	.byte	0x04, 0x11
        /*000e*/ 	.short	(.L_3 - .L_2)
	.align		4
.L_2:
        /*0010*/ 	.word	index@(_Z11convolutionPKdS0_Pdiiiiii)
        /*0014*/ 	.word	0x00000000


	//----- nvinfo : EIATTR_MIN_STACK_SIZE
	.align		4
.L_3:
        /*0018*/ 	.byte	0x04, 0x12
        /*001a*/ 	.short	(.L_5 - .L_4)
	.align		4
.L_4:
        /*001c*/ 	.word	index@(_Z11convolutionPKdS0_Pdiiiiii)
        /*0020*/ 	.word	0x00000000
.L_5:


//--------------------- .nv.compat                --------------------------
	.section	.nv.compat,"",@"SHT_CUDA_COMPAT_INFO"
	.align	4
        /*0000*/ 	.byte	0x02, 0x09, 0x00, 0x00, 0x02, 0x02, 0x01, 0x00, 0x02, 0x05, 0x05, 0x00, 0x03, 0x07, 0x01, 0x01
        /*0010*/ 	.byte	0x02, 0x03, 0x00, 0x00, 0x02, 0x06, 0x01, 0x00, 0x04, 0x0b, 0x08, 0x00, 0x01, 0x00, 0x00, 0x00
        /*0020*/ 	.byte	0x00, 0x00, 0x00, 0x00


//--------------------- .nv.info._Z11convolutionPKdS0_Pdiiiiii --------------------------
	.section	.nv.info._Z11convolutionPKdS0_Pdiiiiii,"",@"SHT_CUDA_INFO"
	.sectionflags	@""
	.align	4


	//----- nvinfo : EIATTR_CUDA_API_VERSION
	.align		4
        /*0000*/ 	.byte	0x04, 0x37
        /*0002*/ 	.short	(.L_7 - .L_6)
.L_6:
        /*0004*/ 	.word	0x00000082


	//----- nvinfo : EIATTR_KPARAM_INFO
	.align		4
.L_7:
        /*0008*/ 	.byte	0x04, 0x17
        /*000a*/ 	.short	(.L_9 - .L_8)
.L_8:
        /*000c*/ 	.word	0x00000000
        /*0010*/ 	.short	0x0008
        /*0012*/ 	.short	0x002c
        /*0014*/ 	.byte	0x00, 0xf0, 0x11, 0x00


	//----- nvinfo : EIATTR_KPARAM_INFO
	.align		4
.L_9:
        /*0018*/ 	.byte	0x04, 0x17
        /*001a*/ 	.short	(.L_11 - .L_10)
.L_10:
        /*001c*/ 	.word	0x00000000
        /*0020*/ 	.short	0x0007
        /*0022*/ 	.short	0x0028
        /*0024*/ 	.byte	0x00, 0xf0, 0x11, 0x00


	//----- nvinfo : EIATTR_KPARAM_INFO
	.align		4
.L_11:
        /*0028*/ 	.byte	0x04, 0x17
        /*002a*/ 	.short	(.L_13 - .L_12)
.L_12:
        /*002c*/ 	.word	0x00000000
        /*0030*/ 	.short	0x0006
        /*0032*/ 	.short	0x0024
        /*0034*/ 	.byte	0x00, 0xf0, 0x11, 0x00


	//----- nvinfo : EIATTR_KPARAM_INFO
	.align		4
.L_13:
        /*0038*/ 	.byte	0x04, 0x17
        /*003a*/ 	.short	(.L_15 - .L_14)
.L_14:
        /*003c*/ 	.word	0x00000000
        /*0040*/ 	.short	0x0005
        /*0042*/ 	.short	0x0020
        /*0044*/ 	.byte	0x00, 0xf0, 0x11, 0x00


	//----- nvinfo : EIATTR_KPARAM_INFO
	.align		4
.L_15:
        /*0048*/ 	.byte	0x04, 0x17
        /*004a*/ 	.short	(.L_17 - .L_16)
.L_16:
        /*004c*/ 	.word	0x00000000
        /*0050*/ 	.short	0x0004
        /*0052*/ 	.short	0x001c
        /*0054*/ 	.byte	0x00, 0xf0, 0x11, 0x00


	//----- nvinfo : EIATTR_KPARAM_INFO
	.align		4
.L_17:
        /*0058*/ 	.byte	0x04, 0x17
        /*005a*/ 	.short	(.L_19 - .L_18)
.L_18:
        /*005c*/ 	.word	0x00000000
        /*0060*/ 	.short	0x0003
        /*0062*/ 	.short	0x0018
        /*0064*/ 	.byte	0x00, 0xf0, 0x11, 0x00


	//----- nvinfo : EIATTR_KPARAM_INFO
	.align		4
.L_19:
        /*0068*/ 	.byte	0x04, 0x17
        /*006a*/ 	.short	(.L_21 - .L_20)
.L_20:
        /*006c*/ 	.word	0x00000000
        /*0070*/ 	.short	0x0002
        /*0072*/ 	.short	0x0010
        /*0074*/ 	.byte	0x00, 0xf5, 0x21, 0x00


	//----- nvinfo : EIATTR_KPARAM_INFO
	.align		4
.L_21:
        /*0078*/ 	.byte	0x04, 0x17
        /*007a*/ 	.short	(.L_23 - .L_22)
.L_22:
        /*007c*/ 	.word	0x00000000
        /*0080*/ 	.short	0x0001
        /*0082*/ 	.short	0x0008
        /*0084*/ 	.byte	0x00, 0xf5, 0x21, 0x00


	//----- nvinfo : EIATTR_KPARAM_INFO
	.align		4
.L_23:
        /*0088*/ 	.byte	0x04, 0x17
        /*008a*/ 	.short	(.L_25 - .L_24)
.L_24:
        /*008c*/ 	.word	0x00000000
        /*0090*/ 	.short	0x0000
        /*0092*/ 	.short	0x0000
        /*0094*/ 	.byte	0x00, 0xf5, 0x21, 0x00


	//----- nvinfo : EIATTR_SPARSE_MMA_MASK
	.align		4
.L_25:
        /*0098*/ 	.byte	0x03, 0x50
        /*009a*/ 	.short	0x0000


	//----- nvinfo : EIATTR_MAXREG_COUNT
	.align		4
        /*009c*/ 	.byte	0x03, 0x1b
        /*009e*/ 	.short	0x00ff


	//----- nvinfo : EIATTR_NUM_BARRIERS
	.align		4
        /*00a0*/ 	.byte	0x02, 0x4c
        /*00a2*/ 	.byte	0x01
	.zero		1


	//----- nvinfo : EIATTR_MERCURY_ISA_VERSION
	.align		4
        /*00a4*/ 	.byte	0x03, 0x5f
        /*00a6*/ 	.short	0x0101


	//----- nvinfo : EIATTR_VRC_CTA_INIT_COUNT
	.align		4
        /*00a8*/ 	.byte	0x02, 0x4a
	.zero		1
	.zero		1


	//----- nvinfo : EIATTR_EXIT_INSTR_OFFSETS
	.align		4
        /*00ac*/ 	.byte	0x04, 0x1c
        /*00ae*/ 	.short	(.L_27 - .L_26)


	//   ....[0]....
.L_26:
        /*00b0*/ 	.word	0x00000530


	//   ....[1]....
        /*00b4*/ 	.word	0x000011e0


	//----- nvinfo : EIATTR_CRS_STACK_SIZE
	.align		4
.L_27:
        /*00b8*/ 	.byte	0x04, 0x1e
        /*00ba*/ 	.short	(.L_29 - .L_28)
.L_28:
        /*00bc*/ 	.word	0x00000000


	//----- nvinfo : EIATTR_CBANK_PARAM_SIZE
	.align		4
.L_29:
        /*00c0*/ 	.byte	0x03, 0x19
        /*00c2*/ 	.short	0x0030


	//----- nvinfo : EIATTR_PARAM_CBANK
	.align		4
        /*00c4*/ 	.byte	0x04, 0x0a
        /*00c6*/ 	.short	(.L_31 - .L_30)
	.align		4
.L_30:
        /*00c8*/ 	.word	index@(.nv.constant0._Z11convolutionPKdS0_Pdiiiiii)
        /*00cc*/ 	.short	0x0380
        /*00ce*/ 	.short	0x0030


	//----- nvinfo : EIATTR_SW_WAR
	.align		4
.L_31:
        /*00d0*/ 	.byte	0x04, 0x36
        /*00d2*/ 	.short	(.L_33 - .L_32)
.L_32:
        /*00d4*/ 	.word	0x00000008
.L_33:


//--------------------- .nv.callgraph             --------------------------
	.section	.nv.callgraph,"",@"SHT_CUDA_CALLGRAPH"
	.align	4
	.sectionentsize	8
	.align		4
        /*0000*/ 	.word	0x00000000
	.align		4
        /*0004*/ 	.word	0xffffffff
	.align		4
        /*0008*/ 	.word	0x00000000
	.align		4
        /*000c*/ 	.word	0xfffffffe
	.align		4
        /*0010*/ 	.word	0x00000000
	.align		4
        /*0014*/ 	.word	0xfffffffd
	.align		4
        /*0018*/ 	.word	0x00000000
	.align		4
        /*001c*/ 	.word	0xfffffffc


//--------------------- .text._Z11convolutionPKdS0_Pdiiiiii --------------------------
	.section	.text._Z11convolutionPKdS0_Pdiiiiii,"ax",@progbits
	.align	128
        .global         _Z11convolutionPKdS0_Pdiiiiii
        .type           _Z11convolutionPKdS0_Pdiiiiii,@function
        .size           _Z11convolutionPKdS0_Pdiiiiii,(.L_x_5 - _Z11convolutionPKdS0_Pdiiiiii)
        .other          _Z11convolutionPKdS0_Pdiiiiii,@"STO_CUDA_ENTRY STV_DEFAULT"
_Z11convolutionPKdS0_Pdiiiiii:
.text._Z11convolutionPKdS0_Pdiiiiii:
[----:B------:R-:W-:Y:S01]  /*0000*/  LDC R1, c[0x0][0x37c] ;  /* 0x0000df00ff017b82 */ /* 0x000fe20000000800 */
[----:B------:R-:W0:Y:S01]  /*0010*/  S2R R5, SR_CTAID.X ;  /* 0x0000000000057919 */ /* 0x000e220000002500 */
[----:B------:R-:W1:Y:S01]  /*0020*/  LDCU.64 UR8, c[0x0][0x358] ;  /* 0x00006b00ff0877ac */ /* 0x000e620008000a00 */
[----:B------:R-:W0:Y:S01]  /*0030*/  S2R R2, SR_TID.X ;  /* 0x0000000000027919 */ /* 0x000e220000002100 */
[----:B------:R-:W2:Y:S01]  /*0040*/  S2R R4, SR_CTAID.Y ;  /* 0x0000000000047919 */ /* 0x000ea20000002600 */
[----:B------:R-:W2:Y:S01]  /*0050*/  S2R R7, SR_TID.Y ;  /* 0x0000000000077919 */ /* 0x000ea20000002200 */
[----:B0-----:R-:W-:-:S05]  /*0060*/  IMAD R0, R5, 0x10, R2 ;  /* 0x0000001005007824 */ /* 0x001fca00078e0202 */
[----:B------:R-:W-:Y:S01]  /*0070*/  ISETP.GE.AND P0, PT, R0, 0x10, PT ;  /* 0x000000100000780c */ /* 0x000fe20003f06270 */
[----:B--2---:R-:W-:-:S05]  /*0080*/  IMAD R3, R4, 0x10, R7 ;  /* 0x0000001004037824 */ /* 0x004fca00078e0207 */
[----:B------:R-:W-:-:S13]  /*0090*/  ISETP.LT.U32.AND P1, PT, R3, 0x10, PT ;  /* 0x000000100300780c */ /* 0x000fda0003f21070 */
[----:B-1----:R-:W-:Y:S05]  /*00a0*/  @!P0 BRA P1, `(.L_x_0) ;  /* 0x00000000009c8947 */ /* 0x002fea0000800000 */
[----:B------:R-:W0:Y:S01]  /*00b0*/  LDC.64 R12, c[0x0][0x3a8] ;  /* 0x0000ea00ff0c7b82 */ /* 0x000e220000000a00 */
[----:B------:R-:W-:Y:S02]  /*00c0*/  SHF.R.S32.HI R9, RZ, 0x1f, R0 ;  /* 0x0000001fff097819 */ /* 0x000fe40000011400 */
[----:B------:R-:W-:Y:S02]  /*00d0*/  LOP3.LUT R6, R7, 0xf, RZ, 0xc0, !PT ;  /* 0x0000000f07067812 */ /* 0x000fe400078ec0ff */
[----:B------:R-:W-:-:S04]  /*00e0*/  LEA.HI R9, R9, R0, RZ, 0x4 ;  /* 0x0000000009097211 */ /* 0x000fc800078f20ff */
[----:B------:R-:W-:-:S05]  /*00f0*/  LOP3.LUT R9, R9, 0xfffffff0, RZ, 0xc0, !PT ;  /* 0xfffffff009097812 */ /* 0x000fca00078ec0ff */
[----:B------:R-:W-:-:S05]  /*0100*/  IMAD.IADD R10, R0, 0x1, -R9 ;  /* 0x00000001000a7824 */ /* 0x000fca00078e0a09 */
[----:B0-----:R-:W-:-:S04]  /*0110*/  ISETP.GE.AND P0, PT, R10, R13, PT ;  /* 0x0000000d0a00720c */ /* 0x001fc80003f06270 */
[----:B------:R-:W-:-:S13]  /*0120*/  ISETP.GE.OR P0, PT, R6, R12, P0 ;  /* 0x0000000c0600720c */ /* 0x000fda0000706670 */
[----:B------:R-:W-:Y:S05]  /*0130*/  @P0 BRA `(.L_x_1) ;  /* 0x0000000000280947 */ /* 0x000fea0003800000 */
[----:B------:R-:W0:Y:S01]  /*0140*/  LDC.64 R8, c[0x0][0x388] ;  /* 0x0000e200ff087b82 */ /* 0x000e220000000a00 */
[----:B------:R-:W-:-:S04]  /*0150*/  IMAD R11, R6, R13, R10 ;  /* 0x0000000d060b7224 */ /* 0x000fc800078e020a */
[----:B0-----:R-:W-:-:S06]  /*0160*/  IMAD.WIDE R8, R11, 0x8, R8 ;  /* 0x000000080b087825 */ /* 0x001fcc00078e0208 */
[----:B------:R-:W2:Y:S01]  /*0170*/  LDG.E.64 R8, desc[UR8][R8.64] ;  /* 0x0000000808087981 */ /* 0x000ea2000c1e1b00 */
[----:B------:R-:W0:Y:S01]  /*0180*/  S2UR UR5, SR_CgaCtaId ;  /* 0x00000000000579c3 */ /* 0x000e220000008800 */
[----:B------:R-:W-:Y:S02]  /*0190*/  UMOV UR4, 0x400 ;  /* 0x0000040000047882 */ /* 0x000fe40000000000 */
[----:B0-----:R-:W-:-:S06]  /*01a0*/  ULEA UR4, UR5, UR4, 0x18 ;  /* 0x0000000405047291 */ /* 0x001fcc000f8ec0ff */
[----:B------:R-:W-:-:S05]  /*01b0*/  LEA R11, R6, UR4, 0x7 ;  /* 0x00000004060b7c11 */ /* 0x000fca000f8e38ff */
[----:B------:R-:W-:-:S05]  /*01c0*/  IMAD R11, R10, 0x8, R11 ;  /* 0x000000080a0b7824 */ /* 0x000fca00078e020b */
[----:B--2---:R0:W-:Y:S02]  /*01d0*/  STS.64 [R11], R8 ;  /* 0x000000080b007388 */ /* 0x0041e40000000a00 */
.L_x_1:
[----:B------:R-:W-:Y:S05]  /*01e0*/  WARPSYNC.ALL ;  /* 0x0000000000007948 */ /* 0x000fea0003800000 */
[----:B------:R-:W1:Y:S01]  /*01f0*/  LDCU.64 UR6, c[0x0][0x3a0] ;  /* 0x00007400ff0677ac */ /* 0x000e620008000a00 */
[----:B------:R-:W-:Y:S01]  /*0200*/  BAR.SYNC.DEFER_BLOCKING 0x0 ;  /* 0x0000000000007b1d */ /* 0x000fe20000010000 */
[----:B-1----:R-:W-:-:S04]  /*0210*/  ISETP.GE.AND P0, PT, R6, UR7, PT ;  /* 0x0000000706007c0c */ /* 0x002fc8000bf06270 */
[----:B------:R-:W-:-:S13]  /*0220*/  ISETP.GE.OR P0, PT, R10, UR6, P0 ;  /* 0x000000060a007c0c */ /* 0x000fda0008706670 */
[----:B------:R-:W-:Y:S05]  /*0230*/  @P0 BRA `(.L_x_2) ;  /* 0x0000000000b00947 */ /* 0x000fea0003800000 */
[----:B0-----:R-:W0:Y:S01]  /*0240*/  LDC.64 R8, c[0x0][0x380] ;  /* 0x0000e000ff087b82 */ /* 0x001e220000000a00 */
[----:B------:R-:W-:-:S04]  /*0250*/  IMAD R11, R6, UR7, R10 ;  /* 0x00000007060b7c24 */ /* 0x000fc8000f8e020a */
[----:B0-----:R-:W-:-:S06]  /*0260*/  IMAD.WIDE R8, R11, 0x8, R8 ;  /* 0x000000080b087825 */ /* 0x001fcc00078e0208 */
[----:B------:R-:W2:Y:S01]  /*0270*/  LDG.E.64 R8, desc[UR8][R8.64] ;  /* 0x0000000808087981 */ /* 0x000ea2000c1e1b00 */
[----:B------:R-:W0:Y:S01]  /*0280*/  S2UR UR5, SR_CgaCtaId ;  /* 0x00000000000579c3 */ /* 0x000e220000008800 */
[----:B------:R-:W-:Y:S02]  /*0290*/  UMOV UR4, 0x400 ;  /* 0x0000040000047882 */ /* 0x000fe40000000000 */
[----:B------:R-:W-:-:S04]  /*02a0*/  UIADD3 UR4, UPT, UPT, UR4, 0x800, URZ ;  /* 0x0000080004047890 */ /* 0x000fc8000fffe0ff */
[----:B0-----:R-:W-:-:S06]  /*02b0*/  ULEA UR4, UR5, UR4, 0x18 ;  /* 0x0000000405047291 */ /* 0x001fcc000f8ec0ff */
[----:B------:R-:W-:Y:S01]  /*02c0*/  LEA R11, R6, UR4, 0x7 ;  /* 0x00000004060b7c11 */ /* 0x000fe2000f8e38ff */
[----:B------:R-:W-:Y:S05]  /*02d0*/  WARPSYNC.ALL ;  /* 0x0000000000007948 */ /* 0x000fea0003800000 */
[----:B------:R-:W-:-:S05]  /*02e0*/  IMAD R11, R10, 0x8, R11 ;  /* 0x000000080a0b7824 */ /* 0x000fca00078e020b */
[----:B--2---:R1:W-:Y:S01]  /*02f0*/  STS.64 [R11], R8 ;  /* 0x000000080b007388 */ /* 0x0043e20000000a00 */
[----:B------:R-:W-:Y:S06]  /*0300*/  BAR.SYNC.DEFER_BLOCKING 0x0 ;  /* 0x0000000000007b1d */ /* 0x000fec0000010000 */
[----:B------:R-:W-:Y:S05]  /*0310*/  BRA `(.L_x_2) ;  /* 0x0000000000787947 */ /* 0x000fea0003800000 */
.L_x_0:
[----:B------:R-:W0:Y:S02]  /*0320*/  LDCU.64 UR4, c[0x0][0x3a8] ;  /* 0x00007500ff0477ac */ /* 0x000e240008000a00 */
[----:B0-----:R-:W-:-:S04]  /*0330*/  ISETP.GE.AND P0, PT, R0, UR5, PT ;  /* 0x0000000500007c0c */ /* 0x001fc8000bf06270 */
[----:B------:R-:W-:-:S13]  /*0340*/  ISETP.GE.OR P0, PT, R3, UR4, P0 ;  /* 0x0000000403007c0c */ /* 0x000fda0008706670 */
[----:B------:R-:W0:Y:S01]  /*0350*/  @!P0 LDC.64 R8, c[0x0][0x388] ;  /* 0x0000e200ff088b82 */ /* 0x000e220000000a00 */
[----:B------:R-:W-:-:S04]  /*0360*/  @!P0 IMAD R11, R3, UR5, R0 ;  /* 0x00000005030b8c24 */ /* 0x000fc8000f8e0200 */
[----:B0-----:R-:W-:-:S06]  /*0370*/  @!P0 IMAD.WIDE R8, R11, 0x8, R8 ;  /* 0x000000080b088825 */ /* 0x001fcc00078e0208 */
[----:B------:R-:W2:Y:S01]  /*0380*/  @!P0 LDG.E.64 R8, desc[UR8][R8.64] ;  /* 0x0000000808088981 */ /* 0x000ea2000c1e1b00 */
[----:B------:R-:W-:Y:S05]  /*0390*/  WARPSYNC.ALL ;  /* 0x0000000000007948 */ /* 0x000fea0003800000 */
[----:B------:R-:W0:Y:S01]  /*03a0*/  @!P0 S2R R13, SR_CgaCtaId ;  /* 0x00000000000d8919 */ /* 0x000e220000008800 */
[----:B------:R-:W1:Y:S01]  /*03b0*/  LDCU.64 UR4, c[0x0][0x3a0] ;  /* 0x00007400ff0477ac */ /* 0x000e620008000a00 */
[----:B------:R-:W-:Y:S02]  /*03c0*/  @!P0 MOV R6, 0x400 ;  /* 0x0000040000068802 */ /* 0x000fe40000000f00 */
[----:B-1----:R-:W-:-:S04]  /*03d0*/  ISETP.GE.AND P1, PT, R3, UR5, PT ;  /* 0x0000000503007c0c */ /* 0x002fc8000bf26270 */
[----:B------:R-:W-:Y:S02]  /*03e0*/  ISETP.GE.OR P1, PT, R0, UR4, P1 ;  /* 0x0000000400007c0c */ /* 0x000fe40008f26670 */
[----:B0-----:R-:W-:-:S11]  /*03f0*/  @!P0 LEA R6, R13, R6, 0x18 ;  /* 0x000000060d068211 */ /* 0x001fd600078ec0ff */
[----:B------:R-:W0:Y:S01]  /*0400*/  @!P1 LDC.64 R10, c[0x0][0x380] ;  /* 0x0000e000ff0a9b82 */ /* 0x000e220000000a00 */
[C---:B------:R-:W-:Y:S02]  /*0410*/  @!P0 IMAD R13, R3.reuse, 0x80, R6 ;  /* 0x00000080030d8824 */ /* 0x040fe400078e0206 */
[----:B------:R-:W-:Y:S02]  /*0420*/  @!P1 IMAD R15, R3, UR5, R0 ;  /* 0x00000005030f9c24 */ /* 0x000fe4000f8e0200 */
[----:B------:R-:W-:Y:S02]  /*0430*/  @!P0 IMAD R13, R0, 0x8, R13 ;  /* 0x00000008000d8824 */ /* 0x000fe400078e020d */
[----:B0-----:R-:W-:-:S03]  /*0440*/  @!P1 IMAD.WIDE R10, R15, 0x8, R10 ;  /* 0x000000080f0a9825 */ /* 0x001fc600078e020a */
[----:B--2---:R2:W-:Y:S01]  /*0450*/  @!P0 STS.64 [R13], R8 ;  /* 0x000000080d008388 */ /* 0x0045e20000000a00 */
[----:B------:R-:W-:Y:S06]  /*0460*/  BAR.SYNC.DEFER_BLOCKING 0x0 ;  /* 0x0000000000007b1d */ /* 0x000fec0000010000 */
[----:B------:R-:W3:Y:S01]  /*0470*/  @!P1 LDG.E.64 R10, desc[UR8][R10.64] ;  /* 0x000000080a0a9981 */ /* 0x000ee2000c1e1b00 */
[----:B------:R-:W-:Y:S01]  /*0480*/  @!P1 MOV R6, 0x400 ;  /* 0x0000040000069802 */ /* 0x000fe20000000f00 */
[----:B------:R-:W0:Y:S04]  /*0490*/  @!P1 S2R R15, SR_CgaCtaId ;  /* 0x00000000000f9919 */ /* 0x000e280000008800 */
[----:B------:R-:W-:-:S05]  /*04a0*/  @!P1 VIADD R6, R6, 0x800 ;  /* 0x0000080006069836 */ /* 0x000fca0000000000 */
[----:B0-----:R-:W-:-:S05]  /*04b0*/  @!P1 LEA R6, R15, R6, 0x18 ;  /* 0x000000060f069211 */ /* 0x001fca00078ec0ff */
[----:B------:R-:W-:-:S04]  /*04c0*/  @!P1 IMAD R15, R3, 0x80, R6 ;  /* 0x00000080030f9824 */ /* 0x000fc800078e0206 */
[----:B------:R-:W-:-:S05]  /*04d0*/  @!P1 IMAD R15, R0, 0x8, R15 ;  /* 0x00000008000f9824 */ /* 0x000fca00078e020f */
[----:B---3--:R2:W-:Y:S01]  /*04e0*/  @!P1 STS.64 [R15], R10 ;  /* 0x0000000a0f009388 */ /* 0x0085e20000000a00 */
[----:B------:R-:W-:Y:S06]  /*04f0*/  BAR.SYNC.DEFER_BLOCKING 0x0 ;  /* 0x0000000000007b1d */ /* 0x000fec0000010000 */
.L_x_2:
[----:B012---:R-:W0:Y:S02]  /*0500*/  LDC.64 R8, c[0x0][0x398] ;  /* 0x0000e600ff087b82 */ /* 0x007e240000000a00 */
[----:B0-----:R-:W-:-:S04]  /*0510*/  ISETP.GE.AND P0, PT, R0, R9, PT ;  /* 0x000000090000720c */ /* 0x001fc80003f06270 */
[----:B------:R-:W-:-:S13]  /*0520*/  ISETP.GE.OR P0, PT, R3, R8, P0 ;  /* 0x000000080300720c */ /* 0x000fda0000706670 */
[----:B------:R-:W-:Y:S05]  /*0530*/  @P0 EXIT ;  /* 0x000000000000094d */ /* 0x000fea0003800000 */
[----:B------:R-:W0:Y:S01]  /*0540*/  S2UR UR6, SR_CgaCtaId ;  /* 0x00000000000679c3 */ /* 0x000e220000008800 */
[----:B------:R-:W-:Y:S01]  /*0550*/  IMAD R4, R4, 0x10, R5 ;  /* 0x0000001004047824 */ /* 0x000fe200078e0205 */
[----:B------:R-:W-:Y:S01]  /*0560*/  UMOV UR4, 0x400 ;  /* 0x0000040000047882 */ /* 0x000fe20000000000 */
[----:B------:R-:W-:Y:S01]  /*0570*/  IMAD R5, R3, R9, R0 ;  /* 0x0000000903057224 */ /* 0x000fe200078e0200 */
[----:B------:R-:W-:Y:S01]  /*0580*/  UIADD3 UR5, UPT, UPT, UR4, 0x800, URZ ;  /* 0x0000080004057890 */ /* 0x000fe2000fffe0ff */
[----:B------:R-:W-:Y:S02]  /*0590*/  IMAD.IADD R7, R7, 0x1, R4 ;  /* 0x0000000107077824 */ /* 0x000fe400078e0204 */
[C---:B------:R-:W-:Y:S01]  /*05a0*/  VIADD R4, R0.reuse, 0xfffffff8 ;  /* 0xfffffff800047836 */ /* 0x040fe20000000000 */
[----:B------:R-:W1:Y:S01]  /*05b0*/  LDC.64 R16, c[0x0][0x390] ;  /* 0x0000e400ff107b82 */ /* 0x000e620000000a00 */
[----:B------:R-:W-:Y:S02]  /*05c0*/  IMAD R7, R7, 0x10, R2 ;  /* 0x0000001007077824 */ /* 0x000fe400078e0202 */
[----:B------:R-:W-:-:S02]  /*05d0*/  VIADD R2, R0, 0xfffffff9 ;  /* 0xfffffff900027836 */ /* 0x000fc40000000000 */
[C---:B------:R-:W-:Y:S02]  /*05e0*/  VIADD R6, R0.reuse, 0xfffffff7 ;  /* 0xfffffff700067836 */ /* 0x040fe40000000000 */
[C---:B------:R-:W-:Y:S02]  /*05f0*/  VIADD R8, R0.reuse, 0xfffffff6 ;  /* 0xfffffff600087836 */ /* 0x040fe40000000000 */
[C---:B------:R-:W-:Y:S02]  /*0600*/  VIADD R10, R0.reuse, 0xfffffff5 ;  /* 0xfffffff5000a7836 */ /* 0x040fe40000000000 */
[C---:B------:R-:W-:Y:S02]  /*0610*/  VIADD R12, R0.reuse, 0xfffffff4 ;  /* 0xfffffff4000c7836 */ /* 0x040fe40000000000 */
[C---:B------:R-:W-:Y:S02]  /*0620*/  VIADD R14, R0.reuse, 0xfffffff3 ;  /* 0xfffffff3000e7836 */ /* 0x040fe40000000000 */
[C---:B------:R-:W-:Y:S01]  /*0630*/  VIADD R26, R0.reuse, 0xfffffff2 ;  /* 0xfffffff2001a7836 */ /* 0x040fe20000000000 */
[----:B0-----:R-:W-:Y:S01]  /*0640*/  ULEA UR5, UR6, UR5, 0x18 ;  /* 0x0000000506057291 */ /* 0x001fe2000f8ec0ff */
[----:B------:R-:W-:Y:S01]  /*0650*/  VIADD R28, R0, 0xfffffff1 ;  /* 0xfffffff1001c7836 */ /* 0x000fe20000000000 */
[----:B------:R-:W-:Y:S01]  /*0660*/  ULEA UR4, UR6, UR4, 0x18 ;  /* 0x0000000406047291 */ /* 0x000fe2000f8ec0ff */
[----:B------:R-:W-:-:S03]  /*0670*/  IMAD.MOV.U32 R13, RZ, RZ, 0x40 ;  /* 0x00000040ff0d7424 */ /* 0x000fc600078e00ff */
[----:B------:R-:W-:Y:S01]  /*0680*/  UIADD3 UR4, UPT, UPT, UR4, 0x40, URZ ;  /* 0x0000004004047890 */ /* 0x000fe2000fffe0ff */
[----:B------:R-:W-:Y:S01]  /*0690*/  LEA R11, R7, UR5, 0x3 ;  /* 0x00000005070b7c11 */ /* 0x000fe2000f8e18ff */
[----:B-1----:R-:W-:-:S04]  /*06a0*/  IMAD.WIDE R16, R5, 0x8, R16 ;  /* 0x0000000805107825 */ /* 0x002fc800078e0210 */
[----:B------:R-:W-:Y:S02]  /*06b0*/  IMAD.MOV.U32 R5, RZ, RZ, -0x10 ;  /* 0xfffffff0ff057424 */ /* 0x000fe400078e00ff */
[----:B------:R-:W-:Y:S02]  /*06c0*/  IMAD.MOV.U32 R7, RZ, RZ, R3 ;  /* 0x000000ffff077224 */ /* 0x000fe400078e0003 */
[----:B------:R-:W-:Y:S02]  /*06d0*/  IMAD.U32 R9, RZ, RZ, UR4 ;  /* 0x00000004ff097e24 */ /* 0x000fe4000f8e00ff */
[----:B------:R-:W-:-:S07]  /*06e0*/  VIADD R11, R11, 0xffffffc8 ;  /* 0xffffffc80b0b7836 */ /* 0x000fce0000000000 */
.L_x_3:
[----:B------:R-:W0:Y:S01]  /*06f0*/  LDC.64 R18, c[0x0][0x3a0] ;  /* 0x0000e800ff127b82 */ /* 0x000e220000000a00 */
[----:B------:R-:W-:-:S05]  /*0700*/  VIADD R20, R5, 0x10 ;  /* 0x0000001005147836 */ /* 0x000fca0000000000 */
[----:B------:R-:W-:-:S04]  /*0710*/  ISETP.GE.U32.AND P0, PT, R3, R20, PT ;  /* 0x000000140300720c */ /* 0x000fc80003f06070 */
[----:B------:R-:W-:-:S04]  /*0720*/  ISETP.LT.OR P1, PT, R0, RZ, !P0 ;  /* 0x000000ff0000720c */ /* 0x000fc80004721670 */
[----:B0-----:R-:W-:-:S04]  /*0730*/  ISETP.GE.OR P1, PT, R7, R18, P1 ;  /* 0x000000120700720c */ /* 0x001fc80000f26670 */
[----:B------:R-:W-:-:S13]  /*0740*/  ISETP.GE.OR P2, PT, R0, R19, P1 ;  /* 0x000000130000720c */ /* 0x000fda0000f46670 */
[----:B------:R-:W2:Y:S01]  /*0750*/  @!P2 LDG.E.64 R20, desc[UR8][R16.64] ;  /* 0x000000081014a981 */ /* 0x000ea2000c1e1b00 */
[----:B------:R-:W-:Y:S05]  /*0760*/  @!P2 WARPSYNC.ALL ;  /* 0x000000000000a948 */ /* 0x000fea0003800000 */
[----:B------:R-:W-:Y:S01]  /*0770*/  @!P2 LDS.64 R24, [R9+-0x40] ;  /* 0xffffc0000918a984 */ /* 0x000fe20000000a00 */
[----:B------:R-:W-:-:S03]  /*0780*/  ISETP.LT.OR P1, PT, R0, 0x1, !P0 ;  /* 0x000000010000780c */ /* 0x000fc60004721670 */
[----:B------:R-:W2:Y:S01]  /*0790*/  @!P2 LDS.64 R22, [R11+0x38] ;  /* 0x000038000b16a984 */ /* 0x000ea20000000a00 */
[----:B------:R-:W-:-:S04]  /*07a0*/  ISETP.GE.OR P1, PT, R7, R18, P1 ;  /* 0x000000120700720c */ /* 0x000fc80000f26670 */
[----:B------:R-:W-:Y:S01]  /*07b0*/  ISETP.GT.OR P1, PT, R0, R19, P1 ;  /* 0x000000130000720c */ /* 0x000fe20000f24670 */
[----:B--2---:R-:W-:-:S07]  /*07c0*/  @!P2 DFMA R22, R24, R22, R20 ;  /* 0x000000161816a22b */ /* 0x004fce0000000014 */
[----:B------:R-:W-:Y:S01]  /*07d0*/  @!P2 STG.E.64 desc[UR8][R16.64], R22 ;  /* 0x000000161000a986 */ /* 0x000fe2000c101b08 */
[----:B------:R-:W-:Y:S06]  /*07e0*/  @!P2 BAR.SYNC.DEFER_BLOCKING 0x0 ;  /* 0x000000000000ab1d */ /* 0x000fec0000010000 */
[----:B------:R-:W2:Y:S01]  /*07f0*/  @!P1 LDG.E.64 R20, desc[UR8][R16.64] ;  /* 0x0000000810149981 */ /* 0x000ea2000c1e1b00 */
[----:B------:R-:W-:Y:S05]  /*0800*/  @!P1 WARPSYNC.ALL ;  /* 0x0000000000009948 */ /* 0x000fea0003800000 */
[----:B------:R-:W-:Y:S01]  /*0810*/  @!P1 LDS.64 R24, [R9+-0x38] ;  /* 0xffffc80009189984 */ /* 0x000fe20000000a00 */
[----:B------:R-:W-:-:S03]  /*0820*/  ISETP.LT.OR P2, PT, R0, 0x2, !P0 ;  /* 0x000000020000780c */ /* 0x000fc60004741670 */
[----:B------:R-:W2:Y:S01]  /*0830*/  @!P1 LDS.64 R22, [R11+0x30] ;  /* 0x000030000b169984 */ /* 0x000ea20000000a00 */
[----:B------:R-:W-:Y:S01]  /*0840*/  ISETP.GE.OR P2, PT, R7, R18, P2 ;  /* 0x000000120700720c */ /* 0x000fe20001746670 */
[----:B--2---:R-:W-:Y:S01]  /*0850*/  @!P1 DFMA R20, R24, R22, R20 ;  /* 0x000000161814922b */ /* 0x004fe20000000014 */
[----:B------:R-:W-:-:S06]  /*0860*/  VIADD R24, R0, 0xfffffffe ;  /* 0xfffffffe00187836 */ /* 0x000fcc0000000000 */
[----:B------:R0:W-:Y:S01]  /*0870*/  @!P1 STG.E.64 desc[UR8][R16.64], R20 ;  /* 0x0000001410009986 */ /* 0x0001e2000c101b08 */
[----:B------:R-:W-:Y:S01]  /*0880*/  @!P1 BAR.SYNC.DEFER_BLOCKING 0x0 ;  /* 0x0000000000009b1d */ /* 0x000fe20000010000 */
[----:B------:R-:W-:-:S13]  /*0890*/  ISETP.GE.OR P2, PT, R24, R19, P2 ;  /* 0x000000131800720c */ /* 0x000fda0001746670 */
[----:B0-----:R-:W2:Y:S01]  /*08a0*/  @!P2 LDG.E.64 R20, desc[UR8][R16.64] ;  /* 0x000000081014a981 */ /* 0x001ea2000c1e1b00 */
[----:B------:R-:W-:Y:S05]  /*08b0*/  @!P2 WARPSYNC.ALL ;  /* 0x000000000000a948 */ /* 0x000fea0003800000 */
[----:B------:R-:W-:Y:S01]  /*08c0*/  @!P2 LDS.64 R24, [R9+-0x30] ;  /* 0xffffd0000918a984 */ /* 0x000fe20000000a00 */
[----:B------:R-:W-:-:S03]  /*08d0*/  ISETP.LT.OR P1, PT, R0, 0x3, !P0 ;  /* 0x000000030000780c */ /* 0x000fc60004721670 */
[----:B------:R-:W2:Y:S01]  /*08e0*/  @!P2 LDS.64 R22, [R11+0x28] ;  /* 0x000028000b16a984 */ /* 0x000ea20000000a00 */
[----:B------:R-:W-:Y:S01]  /*08f0*/  ISETP.GE.OR P1, PT, R7, R18, P1 ;  /* 0x000000120700720c */ /* 0x000fe20000f26670 */
[----:B--2---:R-:W-:Y:S01]  /*0900*/  @!P2 DFMA R22, R24, R22, R20 ;  /* 0x000000161816a22b */ /* 0x004fe20000000014 */
[----:B------:R-:W-:-:S06]  /*0910*/  VIADD R24, R0, 0xfffffffd ;  /* 0xfffffffd00187836 */ /* 0x000fcc0000000000 */
[----:B------:R-:W-:Y:S01]  /*0920*/  @!P2 STG.E.64 desc[UR8][R16.64], R22 ;  /* 0x000000161000a986 */ /* 0x000fe2000c101b08 */
[----:B------:R-:W-:Y:S01]  /*0930*/  @!P2 BAR.SYNC.DEFER_BLOCKING 0x0 ;  /* 0x000000000000ab1d */ /* 0x000fe20000010000 */
[----:B------:R-:W-:-:S13]  /*0940*/  ISETP.GE.OR P1, PT, R24, R19, P1 ;  /* 0x000000131800720c */ /* 0x000fda0000f26670 */
        /* <DEDUP_REMOVED lines=38> */
[----:B------:R-:W-:-:S04]  /*0bb0*/  ISETP.GE.OR P1, PT, R7, R18, P1 ;  /* 0x000000120700720c */ /* 0x000fc80000f26670 */
[----:B------:R-:W-:Y:S01]  /*0bc0*/  ISETP.GE.OR P1, PT, R2, R19, P1 ;  /* 0x000000130200720c */ /* 0x000fe20000f26670 */
[----:B--2---:R-:W-:-:S07]  /*0bd0*/  @!P2 DFMA R22, R24, R22, R20 ;  /* 0x000000161816a22b */ /* 0x004fce0000000014 */
[----:B------:R-:W-:Y:S01]  /*0be0*/  @!P2 STG.E.64 desc[UR8][R16.64], R22 ;  /* 0x000000161000a986 */ /* 0x000fe2000c101b08 */
[----:B------:R-:W-:Y:S06]  /*0bf0*/  @!P2 BAR.SYNC.DEFER_BLOCKING 0x0 ;  /* 0x000000000000ab1d */ /* 0x000fec0000010000 */
[----:B------:R-:W2:Y:S01]  /*0c00*/  @!P1 LDG.E.64 R20, desc[UR8][R16.64] ;  /* 0x0000000810149981 */ /* 0x000ea2000c1e1b00 */
[----:B------:R-:W-:Y:S05]  /*0c10*/  @!P1 WARPSYNC.ALL ;  /* 0x0000000000009948 */ /* 0x000fea0003800000 */
[----:B------:R-:W-:Y:S01]  /*0c20*/  @!P1 LDS.64 R24, [R9+-0x8] ;  /* 0xfffff80009189984 */ /* 0x000fe20000000a00 */
[----:B------:R-:W-:-:S03]  /*0c30*/  ISETP.LT.OR P2, PT, R0, 0x8, !P0 ;  /* 0x000000080000780c */ /* 0x000fc60004741670 */
[----:B------:R-:W2:Y:S01]  /*0c40*/  @!P1 LDS.64 R22, [R11] ;  /* 0x000000000b169984 */ /* 0x000ea20000000a00 */
[----:B------:R-:W-:-:S04]  /*0c50*/  ISETP.GE.OR P2, PT, R7, R18, P2 ;  /* 0x000000120700720c */ /* 0x000fc80001746670 */
[----:B------:R-:W-:Y:S01]  /*0c60*/  ISETP.GE.OR P2, PT, R4, R19, P2 ;  /* 0x000000130400720c */ /* 0x000fe20001746670 */
[----:B--2---:R-:W-:-:S07]  /*0c70*/  @!P1 DFMA R20, R24, R22, R20 ;  /* 0x000000161814922b */ /* 0x004fce0000000014 */
[----:B------:R0:W-:Y:S01]  /*0c80*/  @!P1 STG.E.64 desc[UR8][R16.64], R20 ;  /* 0x0000001410009986 */ /* 0x0001e2000c101b08 */
[----:B------:R-:W-:Y:S06]  /*0c90*/  @!P1 BAR.SYNC.DEFER_BLOCKING 0x0 ;  /* 0x0000000000009b1d */ /* 0x000fec0000010000 */
[----:B0-----:R-:W2:Y:S01]  /*0ca0*/  @!P2 LDG.E.64 R20, desc[UR8][R16.64] ;  /* 0x000000081014a981 */ /* 0x001ea2000c1e1b00 */
[----:B------:R-:W-:Y:S05]  /*0cb0*/  @!P2 WARPSYNC.ALL ;  /* 0x000000000000a948 */ /* 0x000fea0003800000 */
[----:B------:R-:W-:Y:S01]  /*0cc0*/  @!P2 LDS.64 R24, [R9] ;  /* 0x000000000918a984 */ /* 0x000fe20000000a00 */
[----:B------:R-:W-:-:S03]  /*0cd0*/  ISETP.LT.OR P1, PT, R0, 0x9, !P0 ;  /* 0x000000090000780c */ /* 0x000fc60004721670 */
[----:B------:R-:W2:Y:S01]  /*0ce0*/  @!P2 LDS.64 R22, [R11+-0x8] ;  /* 0xfffff8000b16a984 */ /* 0x000ea20000000a00 */
[----:B------:R-:W-:-:S04]  /*0cf0*/  ISETP.GE.OR P1, PT, R7, R18, P1 ;  /* 0x000000120700720c */ /* 0x000fc80000f26670 */
[----:B------:R-:W-:Y:S01]  /*0d00*/  ISETP.GE.OR P1, PT, R6, R19, P1 ;  /* 0x000000130600720c */ /* 0x000fe20000f26670 */
[----:B--2---:R-:W-:-:S07]  /*0d10*/  @!P2 DFMA R22, R24, R22, R20 ;  /* 0x000000161816a22b */ /* 0x004fce0000000014 */
[----:B------:R-:W-:Y:S01]  /*0d20*/  @!P2 STG.E.64 desc[UR8][R16.64], R22 ;  /* 0x000000161000a986 */ /* 0x000fe2000c101b08 */
[----:B------:R-:W-:Y:S06]  /*0d30*/  @!P2 BAR.SYNC.DEFER_BLOCKING 0x0 ;  /* 0x000000000000ab1d */ /* 0x000fec0000010000 */
[----:B------:R-:W2:Y:S01]  /*0d40*/  @!P1 LDG.E.64 R20, desc[UR8][R16.64] ;  /* 0x0000000810149981 */ /* 0x000ea2000c1e1b00 */
[----:B------:R-:W-:Y:S05]  /*0d50*/  @!P1 WARPSYNC.ALL ;  /* 0x0000000000009948 */ /* 0x000fea0003800000 */
[----:B------:R-:W-:Y:S01]  /*0d60*/  @!P1 LDS.64 R24, [R9+0x8] ;  /* 0x0000080009189984 */ /* 0x000fe20000000a00 */
[----:B------:R-:W-:-:S03]  /*0d70*/  ISETP.LT.OR P2, PT, R0, 0xa, !P0 ;  /* 0x0000000a0000780c */ /* 0x000fc60004741670 */
[----:B------:R-:W2:Y:S01]  /*0d80*/  @!P1 LDS.64 R22, [R11+-0x10] ;  /* 0xfffff0000b169984 */ /* 0x000ea20000000a00 */
[----:B------:R-:W-:-:S04]  /*0d90*/  ISETP.GE.OR P2, PT, R7, R18, P2 ;  /* 0x000000120700720c */ /* 0x000fc80001746670 */
[----:B------:R-:W-:Y:S01]  /*0da0*/  ISETP.GE.OR P2, PT, R8, R19, P2 ;  /* 0x000000130800720c */ /* 0x000fe20001746670 */
[----:B--2---:R-:W-:-:S07]  /*0db0*/  @!P1 DFMA R20, R24, R22, R20 ;  /* 0x000000161814922b */ /* 0x004fce0000000014 */
[----:B------:R0:W-:Y:S01]  /*0dc0*/  @!P1 STG.E.64 desc[UR8][R16.64], R20 ;  /* 0x0000001410009986 */ /* 0x0001e2000c101b08 */
[----:B------:R-:W-:Y:S06]  /*0dd0*/  @!P1 BAR.SYNC.DEFER_BLOCKING 0x0 ;  /* 0x0000000000009b1d */ /* 0x000fec0000010000 */
[----:B0-----:R-:W2:Y:S01]  /*0de0*/  @!P2 LDG.E.64 R20, desc[UR8][R16.64] ;  /* 0x000000081014a981 */ /* 0x001ea2000c1e1b00 */
[----:B------:R-:W-:Y:S05]  /*0df0*/  @!P2 WARPSYNC.ALL ;  /* 0x000000000000a948 */ /* 0x000fea0003800000 */
[----:B------:R-:W-:Y:S01]  /*0e00*/  @!P2 LDS.64 R24, [R9+0x10] ;  /* 0x000010000918a984 */ /* 0x000fe20000000a00 */
        /* <DEDUP_REMOVED lines=48> */
[----:B------:R-:W-:Y:S01]  /*1110*/  VIADD R13, R13, 0x80 ;  /* 0x000000800d0d7836 */ /* 0x000fe20000000000 */
[----:B------:R-:W-:Y:S05]  /*1120*/  @!P0 WARPSYNC.ALL ;  /* 0x0000000000008948 */ /* 0x000fea0003800000 */
[----:B------:R0:W-:Y:S01]  /*1130*/  @!P0 LDS.64 R22, [R9+0x38] ;  /* 0x0000380009168984 */ /* 0x0001e20000000a00 */
[----:B------:R-:W-:-:S02]  /*1140*/  VIADD R5, R5, 0x1 ;  /* 0x0000000105057836 */ /* 0x000fc40000000000 */
[----:B------:R-:W-:Y:S01]  /*1150*/  VIADD R7, R7, 0xffffffff ;  /* 0xffffffff07077836 */ /* 0x000fe20000000000 */
[----:B------:R1:W2:Y:S01]  /*1160*/  @!P0 LDS.64 R20, [R11+-0x40] ;  /* 0xffffc0000b148984 */ /* 0x0002a20000000a00 */
[----:B0-----:R-:W-:Y:S02]  /*1170*/  VIADD R9, R9, 0x80 ;  /* 0x0000008009097836 */ /* 0x001fe40000000000 */
[----:B-1----:R-:W-:Y:S01]  /*1180*/  VIADD R11, R11, 0xffffff80 ;  /* 0xffffff800b0b7836 */ /* 0x002fe20000000000 */
[----:B--2---:R-:W-:-:S07]  /*1190*/  @!P0 DFMA R18, R22, R20, R18 ;  /* 0x000000141612822b */ /* 0x004fce0000000012 */
[----:B------:R0:W-:Y:S01]  /*11a0*/  @!P0 STG.E.64 desc[UR8][R16.64], R18 ;  /* 0x0000001210008986 */ /* 0x0001e2000c101b08 */
[----:B------:R-:W-:Y:S01]  /*11b0*/  @!P0 BAR.SYNC.DEFER_BLOCKING 0x0 ;  /* 0x0000000000008b1d */ /* 0x000fe20000010000 */
[----:B------:R-:W-:-:S13]  /*11c0*/  ISETP.NE.AND P0, PT, R13, 0x840, PT ;  /* 0x000008400d00780c */ /* 0x000fda0003f05270 */
[----:B0-----:R-:W-:Y:S05]  /*11d0*/  @P0 BRA `(.L_x_3) ;  /* 0xfffffff400440947 */ /* 0x001fea000383ffff */
[----:B------:R-:W-:Y:S05]  /*11e0*/  EXIT ;  /* 0x000000000000794d */ /* 0x000fea0003800000 */
.L_x_4:
[----:B------:R-:W-:-:S00]  /*11f0*/  BRA `(.L_x_4) ;  /* 0xfffffffc00fc7947 */ /* 0x000fc0000383ffff */
[----:B------:R-:W-:-:S00]  /*1200*/  NOP ;  /* 0x0000000000007918 */ /* 0x000fc00000000000 */
[----:B------:R-:W-:-:S00]  /*1210*/  NOP ;  /* 0x0000000000007918 */ /* 0x000fc00000000000 */
[----:B------:R-:W-:-:S00]  /*1220*/  NOP ;  /* 0x0000000000007918 */ /* 0x000fc00000000000 */
[----:B------:R-:W-:-:S00]  /*1230*/  NOP ;  /* 0x0000000000007918 */ /* 0x000fc00000000000 */
[----:B------:R-:W-:-:S00]  /*1240*/  NOP ;  /* 0x0000000000007918 */ /* 0x000fc00000000000 */
[----:B------:R-:W-:-:S00]  /*1250*/  NOP ;  /* 0x0000000000007918 */ /* 0x000fc00000000000 */
[----:B------:R-:W-:-:S00]  /*1260*/  NOP ;  /* 0x0000000000007918 */ /* 0x000fc00000000000 */
[----:B------:R-:W-:-:S00]  /*1270*/  NOP ;  /* 0x0000000000007918 */ /* 0x000fc00000000000 */
.L_x_5:


//--------------------- .nv.shared._Z11convolutionPKdS0_Pdiiiiii --------------------------
	.section	.nv.shared._Z11convolutionPKdS0_Pdiiiiii,"aw",@nobits
	.sectionflags	@""
	.align	8
.nv.shared._Z11convolutionPKdS0_Pdiiiiii:
	.zero		5120


//--------------------- .nv.shared.reserved.0     --------------------------
	.section	.nv.shared.reserved.0,"aw",@nobits
	.weak		__nv_reservedSMEM_offset_0_alias
	.size		__nv_reservedSMEM_offset_0_alias, 0, 64
	.other		__nv_reservedSMEM_offset_0_alias,@"STO_CUDA_RESERVED_SHARED STV_DEFAULT"
__nv_reservedSMEM_offset_0_alias:
	.zero		0
	.zero		64


//--------------------- .nv.constant0._Z11convolutionPKdS0_Pdiiiiii --------------------------
	.section	.nv.constant0._Z11convolutionPKdS0_Pdiiiiii,"a",@progbits
	.sectionflags	@""
	.align	4
.nv.constant0._Z11convolutionPKdS0_Pdiiiiii:
	.zero		944


//--------------------- SYMBOLS --------------------------

	.type		.nv.reservedSmem.offset0,@object
	.size		.nv.reservedSmem.offset0,0x4
	.type		.nv.reservedSmem.cap,@object
	.size		.nv.reservedSmem.cap,0x4
